//
// Generated by NVIDIA NVVM Compiler
//
// Compiler Build ID: CL-36424714
// Cuda compilation tools, release 13.0, V13.0.88
// Based on NVVM 20.0.0
//

.version 9.0
.target sm_100
.address_size 64

	// .globl	_Z12kernel_writePvm
.extern .func __assertfail
(
	.param .b64 __assertfail_param_0,
	.param .b64 __assertfail_param_1,
	.param .b32 __assertfail_param_2,
	.param .b64 __assertfail_param_3,
	.param .b64 __assertfail_param_4
)
;
.global .align 1 .b8 __unnamed_1[40] = {118, 111, 105, 100, 32, 107, 101, 114, 110, 101, 108, 95, 114, 101, 97, 100, 40, 118, 111, 105, 100, 32, 42, 44, 32, 117, 110, 115, 105, 103, 110, 101, 100, 32, 108, 111, 110, 103, 41};
.global .align 1 .b8 $str[32] = {112, 116, 114, 95, 99, 104, 97, 114, 91, 105, 93, 32, 61, 61, 32, 40, 117, 110, 115, 105, 103, 110, 101, 100, 32, 99, 104, 97, 114, 41, 105};
.global .align 1 .b8 $str$1[27] = {47, 116, 109, 112, 47, 115, 97, 115, 115, 95, 99, 117, 95, 120, 99, 120, 120, 52, 102, 55, 56, 47, 107, 46, 99, 117};

.visible .entry _Z12kernel_writePvm(
	.param .u64 .ptr .align 1 _Z12kernel_writePvm_param_0,
	.param .u64 _Z12kernel_writePvm_param_1
)
{
	.reg .pred 	%p<10>;
	.reg .b16 	%rs<15>;
	.reg .b64 	%rd<28>;

	ld.param.u64 	%rd15, [_Z12kernel_writePvm_param_0];
	ld.param.u64 	%rd14, [_Z12kernel_writePvm_param_1];
	cvta.to.global.u64 	%rd1, %rd15;
	setp.eq.s64 	%p1, %rd14, 0;
	@%p1 bra 	$L__BB0_12;
	and.b64  	%rd2, %rd14, 7;
	setp.lt.u64 	%p2, %rd14, 8;
	mov.b64 	%rd26, 0;
	@%p2 bra 	$L__BB0_4;
	and.b64  	%rd26, %rd14, -8;
	neg.s64 	%rd4, %rd26;
	add.s64 	%rd5, %rd1, 3;
	mov.b64 	%rd24, 0;
$L__BB0_3:
	.pragma "nounroll";
	cvt.u16.u64 	%rs1, %rd24;
	add.s64 	%rd18, %rd5, %rd24;
	st.global.u8 	[%rd18+-3], %rs1;
	add.s16 	%rs2, %rs1, 1;
	st.global.u8 	[%rd18+-2], %rs2;
	add.s16 	%rs3, %rs1, 2;
	st.global.u8 	[%rd18+-1], %rs3;
	add.s16 	%rs4, %rs1, 3;
	st.global.u8 	[%rd18], %rs4;
	add.s16 	%rs5, %rs1, 4;
	st.global.u8 	[%rd18+1], %rs5;
	add.s16 	%rs6, %rs1, 5;
	st.global.u8 	[%rd18+2], %rs6;
	add.s16 	%rs7, %rs1, 6;
	st.global.u8 	[%rd18+3], %rs7;
	add.s16 	%rs8, %rs1, 7;
	st.global.u8 	[%rd18+4], %rs8;
	add.s64 	%rd24, %rd24, 8;
	add.s64 	%rd19, %rd4, %rd24;
	setp.ne.s64 	%p3, %rd19, 0;
	@%p3 bra 	$L__BB0_3;
$L__BB0_4:
	setp.eq.s64 	%p4, %rd2, 0;
	@%p4 bra 	$L__BB0_12;
	and.b64  	%rd9, %rd14, 3;
	setp.lt.u64 	%p5, %rd2, 4;
	@%p5 bra 	$L__BB0_7;
	cvt.u16.u64 	%rs9, %rd26;
	add.s64 	%rd20, %rd1, %rd26;
	st.global.u8 	[%rd20], %rs9;
	add.s16 	%rs10, %rs9, 1;
	st.global.u8 	[%rd20+1], %rs10;
	add.s16 	%rs11, %rs9, 2;
	st.global.u8 	[%rd20+2], %rs11;
	add.s16 	%rs12, %rs9, 3;
	st.global.u8 	[%rd20+3], %rs12;
	add.s64 	%rd26, %rd26, 4;
$L__BB0_7:
	setp.eq.s64 	%p6, %rd9, 0;
	@%p6 bra 	$L__BB0_12;
	setp.eq.s64 	%p7, %rd9, 1;
	@%p7 bra 	$L__BB0_10;
	cvt.u16.u64 	%rs13, %rd26;
	add.s64 	%rd21, %rd1, %rd26;
	st.global.u8 	[%rd21], %rs13;
	add.s16 	%rs14, %rs13, 1;
	st.global.u8 	[%rd21+1], %rs14;
	add.s64 	%rd26, %rd26, 2;
$L__BB0_10:
	and.b64  	%rd22, %rd14, 1;
	setp.eq.b64 	%p8, %rd22, 1;
	not.pred 	%p9, %p8;
	@%p9 bra 	$L__BB0_12;
	add.s64 	%rd23, %rd1, %rd26;
	st.global.u8 	[%rd23], %rd26;
$L__BB0_12:
	ret;

}
	// .globl	_Z11kernel_readPvm
.visible .entry _Z11kernel_readPvm(
	.param .u64 .ptr .align 1 _Z11kernel_readPvm_param_0,
	.param .u64 _Z11kernel_readPvm_param_1
)
{
	.reg .pred 	%p<25>;
	.reg .b16 	%rs<46>;
	.reg .b64 	%rd<119>;

	ld.param.u64 	%rd18, [_Z11kernel_readPvm_param_0];
	ld.param.u64 	%rd17, [_Z11kernel_readPvm_param_1];
	cvta.to.global.u64 	%rd1, %rd18;
	setp.eq.s64 	%p1, %rd17, 0;
	@%p1 bra 	$L__BB1_41;
	and.b64  	%rd2, %rd17, 7;
	setp.lt.u64 	%p2, %rd17, 8;
	mov.b64 	%rd117, 0;
	@%p2 bra 	$L__BB1_20;
	and.b64  	%rd117, %rd17, -8;
	neg.s64 	%rd4, %rd117;
	mov.b64 	%rd115, 0;
	mov.u64 	%rd114, %rd1;
$L__BB1_3:
	.pragma "nounroll";
	ld.global.u8 	%rs4, [%rd114];
	cvt.u16.u64 	%rs1, %rd115;
	and.b16  	%rs5, %rs1, 255;
	setp.eq.s16 	%p3, %rs4, %rs5;
	@%p3 bra 	$L__BB1_5;
	mov.u64 	%rd21, $str;
	cvta.global.u64 	%rd22, %rd21;
	mov.u64 	%rd23, $str$1;
	cvta.global.u64 	%rd24, %rd23;
	mov.u64 	%rd25, __unnamed_1;
	cvta.global.u64 	%rd26, %rd25;
	{ // callseq 0, 0
	.param .b64 param0;
	st.param.b64 	[param0], %rd22;
	.param .b64 param1;
	st.param.b64 	[param1], %rd24;
	.param .b32 param2;
	st.param.b32 	[param2], 70;
	.param .b64 param3;
	st.param.b64 	[param3], %rd26;
	.param .b64 param4;
	st.param.b64 	[param4], 1;
	call.uni 
	__assertfail, 
	(
	param0, 
	param1, 
	param2, 
	param3, 
	param4
	);
	} // callseq 0
$L__BB1_5:
	ld.global.u8 	%rs6, [%rd114+1];
	add.s16 	%rs7, %rs1, 1;
	and.b16  	%rs8, %rs7, 255;
	setp.eq.s16 	%p4, %rs6, %rs8;
	@%p4 bra 	$L__BB1_7;
	mov.u64 	%rd27, $str;
	cvta.global.u64 	%rd28, %rd27;
	mov.u64 	%rd29, $str$1;
	cvta.global.u64 	%rd30, %rd29;
	mov.u64 	%rd31, __unnamed_1;
	cvta.global.u64 	%rd32, %rd31;
	{ // callseq 1, 0
	.param .b64 param0;
	st.param.b64 	[param0], %rd28;
	.param .b64 param1;
	st.param.b64 	[param1], %rd30;
	.param .b32 param2;
	st.param.b32 	[param2], 70;
	.param .b64 param3;
	st.param.b64 	[param3], %rd32;
	.param .b64 param4;
	st.param.b64 	[param4], 1;
	call.uni 
	__assertfail, 
	(
	param0, 
	param1, 
	param2, 
	param3, 
	param4
	);
	} // callseq 1
$L__BB1_7:
	ld.global.u8 	%rs9, [%rd114+2];
	add.s16 	%rs10, %rs1, 2;
	and.b16  	%rs11, %rs10, 255;
	setp.eq.s16 	%p5, %rs9, %rs11;
	@%p5 bra 	$L__BB1_9;
	mov.u64 	%rd33, $str;
	cvta.global.u64 	%rd34, %rd33;
	mov.u64 	%rd35, $str$1;
	cvta.global.u64 	%rd36, %rd35;
	mov.u64 	%rd37, __unnamed_1;
	cvta.global.u64 	%rd38, %rd37;
	{ // callseq 2, 0
	.param .b64 param0;
	st.param.b64 	[param0], %rd34;
	.param .b64 param1;
	st.param.b64 	[param1], %rd36;
	.param .b32 param2;
	st.param.b32 	[param2], 70;
	.param .b64 param3;
	st.param.b64 	[param3], %rd38;
	.param .b64 param4;
	st.param.b64 	[param4], 1;
	call.uni 
	__assertfail, 
	(
	param0, 
	param1, 
	param2, 
	param3, 
	param4
	);
	} // callseq 2
$L__BB1_9:
	ld.global.u8 	%rs12, [%rd114+3];
	add.s16 	%rs13, %rs1, 3;
	and.b16  	%rs14, %rs13, 255;
	setp.eq.s16 	%p6, %rs12, %rs14;
	@%p6 bra 	$L__BB1_11;
	mov.u64 	%rd39, $str;
	cvta.global.u64 	%rd40, %rd39;
	mov.u64 	%rd41, $str$1;
	cvta.global.u64 	%rd42, %rd41;
	mov.u64 	%rd43, __unnamed_1;
	cvta.global.u64 	%rd44, %rd43;
	{ // callseq 3, 0
	.param .b64 param0;
	st.param.b64 	[param0], %rd40;
	.param .b64 param1;
	st.param.b64 	[param1], %rd42;
	.param .b32 param2;
	st.param.b32 	[param2], 70;
	.param .b64 param3;
	st.param.b64 	[param3], %rd44;
	.param .b64 param4;
	st.param.b64 	[param4], 1;
	call.uni 
	__assertfail, 
	(
	param0, 
	param1, 
	param2, 
	param3, 
	param4
	);
	} // callseq 3
$L__BB1_11:
	ld.global.u8 	%rs15, [%rd114+4];
	add.s16 	%rs16, %rs1, 4;
	and.b16  	%rs17, %rs16, 255;
	setp.eq.s16 	%p7, %rs15, %rs17;
	@%p7 bra 	$L__BB1_13;
	mov.u64 	%rd45, $str;
	cvta.global.u64 	%rd46, %rd45;
	mov.u64 	%rd47, $str$1;
	cvta.global.u64 	%rd48, %rd47;
	mov.u64 	%rd49, __unnamed_1;
	cvta.global.u64 	%rd50, %rd49;
	{ // callseq 4, 0
	.param .b64 param0;
	st.param.b64 	[param0], %rd46;
	.param .b64 param1;
	st.param.b64 	[param1], %rd48;
	.param .b32 param2;
	st.param.b32 	[param2], 70;
	.param .b64 param3;
	st.param.b64 	[param3], %rd50;
	.param .b64 param4;
	st.param.b64 	[param4], 1;
	call.uni 
	__assertfail, 
	(
	param0, 
	param1, 
	param2, 
	param3, 
	param4
	);
	} // callseq 4
$L__BB1_13:
	ld.global.u8 	%rs18, [%rd114+5];
	add.s16 	%rs19, %rs1, 5;
	and.b16  	%rs20, %rs19, 255;
	setp.eq.s16 	%p8, %rs18, %rs20;
	@%p8 bra 	$L__BB1_15;
	mov.u64 	%rd51, $str;
	cvta.global.u64 	%rd52, %rd51;
	mov.u64 	%rd53, $str$1;
	cvta.global.u64 	%rd54, %rd53;
	mov.u64 	%rd55, __unnamed_1;
	cvta.global.u64 	%rd56, %rd55;
	{ // callseq 5, 0
	.param .b64 param0;
	st.param.b64 	[param0], %rd52;
	.param .b64 param1;
	st.param.b64 	[param1], %rd54;
	.param .b32 param2;
	st.param.b32 	[param2], 70;
	.param .b64 param3;
	st.param.b64 	[param3], %rd56;
	.param .b64 param4;
	st.param.b64 	[param4], 1;
	call.uni 
	__assertfail, 
	(
	param0, 
	param1, 
	param2, 
	param3, 
	param4
	);
	} // callseq 5
$L__BB1_15:
	ld.global.u8 	%rs21, [%rd114+6];
	add.s16 	%rs22, %rs1, 6;
	and.b16  	%rs23, %rs22, 255;
	setp.eq.s16 	%p9, %rs21, %rs23;
	@%p9 bra 	$L__BB1_17;
	mov.u64 	%rd57, $str;
	cvta.global.u64 	%rd58, %rd57;
	mov.u64 	%rd59, $str$1;
	cvta.global.u64 	%rd60, %rd59;
	mov.u64 	%rd61, __unnamed_1;
	cvta.global.u64 	%rd62, %rd61;
	{ // callseq 6, 0
	.param .b64 param0;
	st.param.b64 	[param0], %rd58;
	.param .b64 param1;
	st.param.b64 	[param1], %rd60;
	.param .b32 param2;
	st.param.b32 	[param2], 70;
	.param .b64 param3;
	st.param.b64 	[param3], %rd62;
	.param .b64 param4;
	st.param.b64 	[param4], 1;
	call.uni 
	__assertfail, 
	(
	param0, 
	param1, 
	param2, 
	param3, 
	param4
	);
	} // callseq 6
$L__BB1_17:
	ld.global.u8 	%rs24, [%rd114+7];
	add.s16 	%rs25, %rs1, 7;
	and.b16  	%rs26, %rs25, 255;
	setp.eq.s16 	%p10, %rs24, %rs26;
	@%p10 bra 	$L__BB1_19;
	mov.u64 	%rd63, $str;
	cvta.global.u64 	%rd64, %rd63;
	mov.u64 	%rd65, $str$1;
	cvta.global.u64 	%rd66, %rd65;
	mov.u64 	%rd67, __unnamed_1;
	cvta.global.u64 	%rd68, %rd67;
	{ // callseq 7, 0
	.param .b64 param0;
	st.param.b64 	[param0], %rd64;
	.param .b64 param1;
	st.param.b64 	[param1], %rd66;
	.param .b32 param2;
	st.param.b32 	[param2], 70;
	.param .b64 param3;
	st.param.b64 	[param3], %rd68;
	.param .b64 param4;
	st.param.b64 	[param4], 1;
	call.uni 
	__assertfail, 
	(
	param0, 
	param1, 
	param2, 
	param3, 
	param4
	);
	} // callseq 7
$L__BB1_19:
	add.s64 	%rd115, %rd115, 8;
	add.s64 	%rd69, %rd4, %rd115;
	add.s64 	%rd114, %rd114, 8;
	setp.ne.s64 	%p11, %rd69, 0;
	@%p11 bra 	$L__BB1_3;
$L__BB1_20:
	setp.eq.s64 	%p12, %rd2, 0;
	@%p12 bra 	$L__BB1_41;
	and.b64  	%rd10, %rd17, 3;
	setp.lt.u64 	%p13, %rd2, 4;
	@%p13 bra 	$L__BB1_31;
	add.s64 	%rd11, %rd1, %rd117;
	ld.global.u8 	%rs27, [%rd11];
	cvt.u16.u64 	%rs2, %rd117;
	and.b16  	%rs28, %rs2, 255;
	setp.eq.s16 	%p14, %rs27, %rs28;
	@%p14 bra 	$L__BB1_24;
	mov.u64 	%rd70, $str;
	cvta.global.u64 	%rd71, %rd70;
	mov.u64 	%rd72, $str$1;
	cvta.global.u64 	%rd73, %rd72;
	mov.u64 	%rd74, __unnamed_1;
	cvta.global.u64 	%rd75, %rd74;
	{ // callseq 8, 0
	.param .b64 param0;
	st.param.b64 	[param0], %rd71;
	.param .b64 param1;
	st.param.b64 	[param1], %rd73;
	.param .b32 param2;
	st.param.b32 	[param2], 70;
	.param .b64 param3;
	st.param.b64 	[param3], %rd75;
	.param .b64 param4;
	st.param.b64 	[param4], 1;
	call.uni 
	__assertfail, 
	(
	param0, 
	param1, 
	param2, 
	param3, 
	param4
	);
	} // callseq 8
$L__BB1_24:
	ld.global.u8 	%rs29, [%rd11+1];
	add.s16 	%rs30, %rs2, 1;
	and.b16  	%rs31, %rs30, 255;
	setp.eq.s16 	%p15, %rs29, %rs31;
	@%p15 bra 	$L__BB1_26;
	mov.u64 	%rd76, $str;
	cvta.global.u64 	%rd77, %rd76;
	mov.u64 	%rd78, $str$1;
	cvta.global.u64 	%rd79, %rd78;
	mov.u64 	%rd80, __unnamed_1;
	cvta.global.u64 	%rd81, %rd80;
	{ // callseq 9, 0
	.param .b64 param0;
	st.param.b64 	[param0], %rd77;
	.param .b64 param1;
	st.param.b64 	[param1], %rd79;
	.param .b32 param2;
	st.param.b32 	[param2], 70;
	.param .b64 param3;
	st.param.b64 	[param3], %rd81;
	.param .b64 param4;
	st.param.b64 	[param4], 1;
	call.uni 
	__assertfail, 
	(
	param0, 
	param1, 
	param2, 
	param3, 
	param4
	);
	} // callseq 9
$L__BB1_26:
	ld.global.u8 	%rs32, [%rd11+2];
	add.s16 	%rs33, %rs2, 2;
	and.b16  	%rs34, %rs33, 255;
	setp.eq.s16 	%p16, %rs32, %rs34;
	@%p16 bra 	$L__BB1_28;
	mov.u64 	%rd82, $str;
	cvta.global.u64 	%rd83, %rd82;
	mov.u64 	%rd84, $str$1;
	cvta.global.u64 	%rd85, %rd84;
	mov.u64 	%rd86, __unnamed_1;
	cvta.global.u64 	%rd87, %rd86;
	{ // callseq 10, 0
	.param .b64 param0;
	st.param.b64 	[param0], %rd83;
	.param .b64 param1;
	st.param.b64 	[param1], %rd85;
	.param .b32 param2;
	st.param.b32 	[param2], 70;
	.param .b64 param3;
	st.param.b64 	[param3], %rd87;
	.param .b64 param4;
	st.param.b64 	[param4], 1;
	call.uni 
	__assertfail, 
	(
	param0, 
	param1, 
	param2, 
	param3, 
	param4
	);
	} // callseq 10
$L__BB1_28:
	ld.global.u8 	%rs35, [%rd11+3];
	add.s16 	%rs36, %rs2, 3;
	and.b16  	%rs37, %rs36, 255;
	setp.eq.s16 	%p17, %rs35, %rs37;
	@%p17 bra 	$L__BB1_30;
	mov.u64 	%rd88, $str;
	cvta.global.u64 	%rd89, %rd88;
	mov.u64 	%rd90, $str$1;
	cvta.global.u64 	%rd91, %rd90;
	mov.u64 	%rd92, __unnamed_1;
	cvta.global.u64 	%rd93, %rd92;
	{ // callseq 11, 0
	.param .b64 param0;
	st.param.b64 	[param0], %rd89;
	.param .b64 param1;
	st.param.b64 	[param1], %rd91;
	.param .b32 param2;
	st.param.b32 	[param2], 70;
	.param .b64 param3;
	st.param.b64 	[param3], %rd93;
	.param .b64 param4;
	st.param.b64 	[param4], 1;
	call.uni 
	__assertfail, 
	(
	param0, 
	param1, 
	param2, 
	param3, 
	param4
	);
	} // callseq 11
$L__BB1_30:
	add.s64 	%rd117, %rd117, 4;
$L__BB1_31:
	setp.eq.s64 	%p18, %rd10, 0;
	@%p18 bra 	$L__BB1_41;
	setp.eq.s64 	%p19, %rd10, 1;
	@%p19 bra 	$L__BB1_38;
	add.s64 	%rd14, %rd1, %rd117;
	ld.global.u8 	%rs38, [%rd14];
	cvt.u16.u64 	%rs3, %rd117;
	and.b16  	%rs39, %rs3, 255;
	setp.eq.s16 	%p20, %rs38, %rs39;
	@%p20 bra 	$L__BB1_35;
	mov.u64 	%rd94, $str;
	cvta.global.u64 	%rd95, %rd94;
	mov.u64 	%rd96, $str$1;
	cvta.global.u64 	%rd97, %rd96;
	mov.u64 	%rd98, __unnamed_1;
	cvta.global.u64 	%rd99, %rd98;
	{ // callseq 12, 0
	.param .b64 param0;
	st.param.b64 	[param0], %rd95;
	.param .b64 param1;
	st.param.b64 	[param1], %rd97;
	.param .b32 param2;
	st.param.b32 	[param2], 70;
	.param .b64 param3;
	st.param.b64 	[param3], %rd99;
	.param .b64 param4;
	st.param.b64 	[param4], 1;
	call.uni 
	__assertfail, 
	(
	param0, 
	param1, 
	param2, 
	param3, 
	param4
	);
	} // callseq 12
$L__BB1_35:
	ld.global.u8 	%rs40, [%rd14+1];
	add.s16 	%rs41, %rs3, 1;
	and.b16  	%rs42, %rs41, 255;
	setp.eq.s16 	%p21, %rs40, %rs42;
	@%p21 bra 	$L__BB1_37;
	mov.u64 	%rd100, $str;
	cvta.global.u64 	%rd101, %rd100;
	mov.u64 	%rd102, $str$1;
	cvta.global.u64 	%rd103, %rd102;
	mov.u64 	%rd104, __unnamed_1;
	cvta.global.u64 	%rd105, %rd104;
	{ // callseq 13, 0
	.param .b64 param0;
	st.param.b64 	[param0], %rd101;
	.param .b64 param1;
	st.param.b64 	[param1], %rd103;
	.param .b32 param2;
	st.param.b32 	[param2], 70;
	.param .b64 param3;
	st.param.b64 	[param3], %rd105;
	.param .b64 param4;
	st.param.b64 	[param4], 1;
	call.uni 
	__assertfail, 
	(
	param0, 
	param1, 
	param2, 
	param3, 
	param4
	);
	} // callseq 13
$L__BB1_37:
	add.s64 	%rd117, %rd117, 2;
$L__BB1_38:
	and.b64  	%rd106, %rd17, 1;
	setp.eq.b64 	%p22, %rd106, 1;
	not.pred 	%p23, %p22;
	@%p23 bra 	$L__BB1_41;
	add.s64 	%rd107, %rd1, %rd117;
	ld.global.u8 	%rs43, [%rd107];
	cvt.u16.u64 	%rs44, %rd117;
	and.b16  	%rs45, %rs44, 255;
	setp.eq.s16 	%p24, %rs43, %rs45;
	@%p24 bra 	$L__BB1_41;
	mov.u64 	%rd108, $str;
	cvta.global.u64 	%rd109, %rd108;
	mov.u64 	%rd110, $str$1;
	cvta.global.u64 	%rd111, %rd110;
	mov.u64 	%rd112, __unnamed_1;
	cvta.global.u64 	%rd113, %rd112;
	{ // callseq 14, 0
	.param .b64 param0;
	st.param.b64 	[param0], %rd109;
	.param .b64 param1;
	st.param.b64 	[param1], %rd111;
	.param .b32 param2;
	st.param.b32 	[param2], 70;
	.param .b64 param3;
	st.param.b64 	[param3], %rd113;
	.param .b64 param4;
	st.param.b64 	[param4], 1;
	call.uni 
	__assertfail, 
	(
	param0, 
	param1, 
	param2, 
	param3, 
	param4
	);
	} // callseq 14
$L__BB1_41:
	ret;

}


// ===== COMPILED SASS (sm_100) =====

	.target	sm_100

	.elftype	@"ET_EXEC"


//--------------------- .note.nv.tkinfo           --------------------------
	.section	.note.nv.tkinfo,"",@"SHT_NOTE"
	.sectionflags	@"SHF_NOTE_NV_TKINFO"
	.tkinfo
        /*0018*/ 	.word	0x00000002
        /*0030*/ 	.string	""
        /*0030*/ 	.string	"ptxas"
        /*0030*/ 	.string	"Cuda compilation tools, release 13.0, V13.0.88"
        /*0030*/ 	.string	"Build cuda_13.0.r13.0/compiler.36424714_0"
        /*0030*/ 	.string	"-arch sm_100 -m 64 "



//--------------------- .note.nv.cuinfo           --------------------------
	.section	.note.nv.cuinfo,"",@"SHT_NOTE"
	.sectionflags	@"SHF_NOTE_NV_CUINFO"
        /*0018*/ 	.short	0x0002
        /*001a*/ 	.short	0x0064
        /*001c*/ 	.short	0x0082
	.zero		2


//--------------------- .nv.info                  --------------------------
	.section	.nv.info,"",@"SHT_CUDA_INFO"
	.align	4


	//----- nvinfo : EIATTR_REGCOUNT
	.align		4
        /*0000*/ 	.byte	0x04, 0x2f
        /*0002*/ 	.short	(.L_4 - .L_3)
	.align		4
.L_3:
        /*0004*/ 	.word	index@(_Z12kernel_writePvm)
        /*0008*/ 	.word	0x0000001a


	//----- nvinfo : EIATTR_FRAME_SIZE
	.align		4
.L_4:
        /*000c*/ 	.byte	0x04, 0x11
        /*000e*/ 	.short	(.L_6 - .L_5)
	.align		4
.L_5:
        /*0010*/ 	.word	index@(_Z12kernel_writePvm)
        /*0014*/ 	.word	0x00000000


	//----- nvinfo : EIATTR_REGCOUNT
	.align		4
.L_6:
        /*0018*/ 	.byte	0x04, 0x2f
        /*001a*/ 	.short	(.L_8 - .L_7)
	.align		4
.L_7:
        /*001c*/ 	.word	index@(_Z11kernel_readPvm)
        /*0020*/ 	.word	0x0000001a


	//----- nvinfo : EIATTR_FRAME_SIZE
	.align		4
.L_8:
        /*0024*/ 	.byte	0x04, 0x11
        /*0026*/ 	.short	(.L_10 - .L_9)
	.align		4
.L_9:
        /*0028*/ 	.word	index@(_Z11kernel_readPvm)
        /*002c*/ 	.word	0x00000000


	//----- nvinfo : EIATTR_MIN_STACK_SIZE
	.align		4
.L_10:
        /*0030*/ 	.byte	0x04, 0x12
        /*0032*/ 	.short	(.L_12 - .L_11)
	.align		4
.L_11:
        /*0034*/ 	.word	index@(_Z11kernel_readPvm)
        /*0038*/ 	.word	0x00000000


	//----- nvinfo : EIATTR_MIN_STACK_SIZE
	.align		4
.L_12:
        /*003c*/ 	.byte	0x04, 0x12
        /*003e*/ 	.short	(.L_14 - .L_13)
	.align		4
.L_13:
        /*0040*/ 	.word	index@(_Z12kernel_writePvm)
        /*0044*/ 	.word	0x00000000
.L_14:


//--------------------- .nv.compat                --------------------------
	.section	.nv.compat,"",@"SHT_CUDA_COMPAT_INFO"
	.align	4
        /*0000*/ 	.byte	0x02, 0x09, 0x00, 0x00, 0x02, 0x02, 0x01, 0x00, 0x02, 0x05, 0x05, 0x00, 0x03, 0x07, 0x01, 0x01
        /*0010*/ 	.byte	0x02, 0x03, 0x00, 0x00, 0x02, 0x06, 0x01, 0x00, 0x04, 0x0b, 0x08, 0x00, 0x09, 0x00, 0x00, 0x00
        /*0020*/ 	.byte	0x00, 0x00, 0x00, 0x00


//--------------------- .nv.info._Z11kernel_readPvm --------------------------
	.section	.nv.info._Z11kernel_readPvm,"",@"SHT_CUDA_INFO"
	.sectionflags	@""
	.align	4


	//----- nvinfo : EIATTR_CUDA_API_VERSION
	.align		4
        /*0000*/ 	.byte	0x04, 0x37
        /*0002*/ 	.short	(.L_16 - .L_15)
.L_15:
        /*0004*/ 	.word	0x00000082


	//----- nvinfo : EIATTR_KPARAM_INFO
	.align		4
.L_16:
        /*0008*/ 	.byte	0x04, 0x17
        /*000a*/ 	.short	(.L_18 - .L_17)
.L_17:
        /*000c*/ 	.word	0x00000000
        /*0010*/ 	.short	0x0001
        /*0012*/ 	.short	0x0008
        /*0014*/ 	.byte	0x00, 0xf0, 0x21, 0x00


	//----- nvinfo : EIATTR_KPARAM_INFO
	.align		4
.L_18:
        /*0018*/ 	.byte	0x04, 0x17
        /*001a*/ 	.short	(.L_20 - .L_19)
.L_19:
        /*001c*/ 	.word	0x00000000
        /*0020*/ 	.short	0x0000
        /*0022*/ 	.short	0x0000
        /*0024*/ 	.byte	0x00, 0xf5, 0x21, 0x00


	//----- nvinfo : EIATTR_SPARSE_MMA_MASK
	.align		4
.L_20:
        /*0028*/ 	.byte	0x03, 0x50
        /*002a*/ 	.short	0x0000


	//----- nvinfo : EIATTR_MAXREG_COUNT
	.align		4
        /*002c*/ 	.byte	0x03, 0x1b
        /*002e*/ 	.short	0x00ff


	//----- nvinfo : EIATTR_EXTERNS
	.align		4
        /*0030*/ 	.byte	0x04, 0x0f
        /*0032*/ 	.short	(.L_22 - .L_21)


	//   ....[0]....
	.align		4
.L_21:
        /*0034*/ 	.word	index@(__assertfail)


	//----- nvinfo : EIATTR_MERCURY_ISA_VERSION
	.align		4
.L_22:
        /*0038*/ 	.byte	0x03, 0x5f
        /*003a*/ 	.short	0x0101


	//----- nvinfo : EIATTR_VRC_CTA_INIT_COUNT
	.align		4
        /*003c*/ 	.byte	0x02, 0x4a
	.zero		1
	.zero		1


	//----- nvinfo : EIATTR_SYSCALL_OFFSETS
	.align		4
        /*0040*/ 	.byte	0x04, 0x46
        /*0042*/ 	.short	(.L_24 - .L_23)


	//   ....[0]....
.L_23:
        /*0044*/ 	.word	0x00000280


	//   ....[1]....
        /*0048*/ 	.word	0x000003f0


	//   ....[2]....
        /*004c*/ 	.word	0x00000560


	//   ....[3]....
        /*0050*/ 	.word	0x000006d0


	//   ....[4]....
        /*0054*/ 	.word	0x00000840


	//   ....[5]....
        /*0058*/ 	.word	0x000009b0


	//   ....[6]....
        /*005c*/ 	.word	0x00000b20


	//   ....[7]....
        /*0060*/ 	.word	0x00000c90


	//   ....[8]....
        /*0064*/ 	.word	0x00000f50


	//   ....[9]....
        /*0068*/ 	.word	0x000010a0


	//   ....[10]....
        /*006c*/ 	.word	0x000011f0


	//   ....[11]....
        /*0070*/ 	.word	0x00001340


	//   ....[12]....
        /*0074*/ 	.word	0x00001530


	//   ....[13]....
        /*0078*/ 	.word	0x00001680


	//   ....[14]....
        /*007c*/ 	.word	0x00001860


	//----- nvinfo : EIATTR_EXIT_INSTR_OFFSETS
	.align		4
.L_24:
        /*0080*/ 	.byte	0x04, 0x1c
        /*0082*/ 	.short	(.L_26 - .L_25)


	//   ....[0]....
.L_25:
        /*0084*/ 	.word	0x00000040


	//   ....[1]....
        /*0088*/ 	.word	0x00000d90


	//   ....[2]....
        /*008c*/ 	.word	0x00001390


	//   ....[3]....
        /*0090*/ 	.word	0x000016f0


	//   ....[4]....
        /*0094*/ 	.word	0x00001760


	//   ....[5]....
        /*0098*/ 	.word	0x00001870


	//----- nvinfo : EIATTR_CRS_STACK_SIZE
	.align		4
.L_26:
        /*009c*/ 	.byte	0x04, 0x1e
        /*009e*/ 	.short	(.L_28 - .L_27)
.L_27:
        /*00a0*/ 	.word	0x00000000


	//----- nvinfo : EIATTR_CBANK_PARAM_SIZE
	.align		4
.L_28:
        /*00a4*/ 	.byte	0x03, 0x19
        /*00a6*/ 	.short	0x0010


	//----- nvinfo : EIATTR_PARAM_CBANK
	.align		4
        /*00a8*/ 	.byte	0x04, 0x0a
        /*00aa*/ 	.short	(.L_30 - .L_29)
	.align		4
.L_29:
        /*00ac*/ 	.word	index@(.nv.constant0._Z11kernel_readPvm)
        /*00b0*/ 	.short	0x0380
        /*00b2*/ 	.short	0x0010


	//----- nvinfo : EIATTR_SW_WAR
	.align		4
.L_30:
        /*00b4*/ 	.byte	0x04, 0x36
        /*00b6*/ 	.short	(.L_32 - .L_31)
.L_31:
        /*00b8*/ 	.word	0x00000008
.L_32:


//--------------------- .nv.info._Z12kernel_writePvm --------------------------
	.section	.nv.info._Z12kernel_writePvm,"",@"SHT_CUDA_INFO"
	.sectionflags	@""
	.align	4


	//----- nvinfo : EIATTR_CUDA_API_VERSION
	.align		4
        /*0000*/ 	.byte	0x04, 0x37
        /*0002*/ 	.short	(.L_34 - .L_33)
.L_33:
        /*0004*/ 	.word	0x00000082


	//----- nvinfo : EIATTR_KPARAM_INFO
	.align		4
.L_34:
        /*0008*/ 	.byte	0x04, 0x17
        /*000a*/ 	.short	(.L_36 - .L_35)
.L_35:
        /*000c*/ 	.word	0x00000000
        /*0010*/ 	.short	0x0001
        /*0012*/ 	.short	0x0008
        /*0014*/ 	.byte	0x00, 0xf0, 0x21, 0x00


	//----- nvinfo : EIATTR_KPARAM_INFO
	.align		4
.L_36:
        /*0018*/ 	.byte	0x04, 0x17
        /*001a*/ 	.short	(.L_38 - .L_37)
.L_37:
        /*001c*/ 	.word	0x00000000
        /*0020*/ 	.short	0x0000
        /*0022*/ 	.short	0x0000
        /*0024*/ 	.byte	0x00, 0xf5, 0x21, 0x00


	//----- nvinfo : EIATTR_SPARSE_MMA_MASK
	.align		4
.L_38:
        /*0028*/ 	.byte	0x03, 0x50
        /*002a*/ 	.short	0x0000


	//----- nvinfo : EIATTR_MAXREG_COUNT
	.align		4
        /*002c*/ 	.byte	0x03, 0x1b
        /*002e*/ 	.short	0x00ff


	//----- nvinfo : EIATTR_MERCURY_ISA_VERSION
	.align		4
        /*0030*/ 	.byte	0x03, 0x5f
        /*0032*/ 	.short	0x0101


	//----- nvinfo : EIATTR_VRC_CTA_INIT_COUNT
	.align		4
        /*0034*/ 	.byte	0x02, 0x4a
	.zero		1
	.zero		1


	//----- nvinfo : EIATTR_EXIT_INSTR_OFFSETS
	.align		4
        /*0038*/ 	.byte	0x04, 0x1c
        /*003a*/ 	.short	(.L_40 - .L_39)


	//   ....[0]....
.L_39:
        /*003c*/ 	.word	0x00000040


	//   ....[1]....
        /*0040*/ 	.word	0x000002b0


	//   ....[2]....
        /*0044*/ 	.word	0x000003e0


	//   ....[3]....
        /*0048*/ 	.word	0x000004d0


	//   ....[4]....
        /*004c*/ 	.word	0x00000520


	//----- nvinfo : EIATTR_CBANK_PARAM_SIZE
	.align		4
.L_40:
        /*0050*/ 	.byte	0x03, 0x19
        /*0052*/ 	.short	0x0010


	//----- nvinfo : EIATTR_PARAM_CBANK
	.align		4
        /*0054*/ 	.byte	0x04, 0x0a
        /*0056*/ 	.short	(.L_42 - .L_41)
	.align		4
.L_41:
        /*0058*/ 	.word	index@(.nv.constant0._Z12kernel_writePvm)
        /*005c*/ 	.short	0x0380
        /*005e*/ 	.short	0x0010


	//----- nvinfo : EIATTR_SW_WAR
	.align		4
.L_42:
        /*0060*/ 	.byte	0x04, 0x36
        /*0062*/ 	.short	(.L_44 - .L_43)
.L_43:
        /*0064*/ 	.word	0x00000008
.L_44:


//--------------------- .nv.callgraph             --------------------------
	.section	.nv.callgraph,"",@"SHT_CUDA_CALLGRAPH"
	.align	4
	.sectionentsize	8
	.align		4
        /*0000*/ 	.word	0x00000000
	.align		4
        /*0004*/ 	.word	0xffffffff
	.align		4
        /*0008*/ 	.word	index@(_Z11kernel_readPvm)
	.align		4
        /*000c*/ 	.word	index@(__assertfail)
	.align		4
        /*0010*/ 	.word	0x00000000
	.align		4
        /*0014*/ 	.word	0xfffffffe
	.align		4
        /*0018*/ 	.word	0x00000000
	.align		4
        /*001c*/ 	.word	0xfffffffd
	.align		4
        /*0020*/ 	.word	0x00000000
	.align		4
        /*0024*/ 	.word	0xfffffffc


//--------------------- .nv.constant4             --------------------------
	.section	.nv.constant4,"a",@progbits
	.align	8
	.align		8
.nv.constant4:
        /*0000*/ 	.dword	__assertfail
	.align		8
        /*0008*/ 	.dword	__unnamed_1
	.align		8
        /*0010*/ 	.dword	$str
	.align		8
        /*0018*/ 	.dword	$str$1


//--------------------- .text._Z11kernel_readPvm  --------------------------
	.section	.text._Z11kernel_readPvm,"ax",@progbits
	.align	128
        .global         _Z11kernel_readPvm
        .type           _Z11kernel_readPvm,@function
        .size           _Z11kernel_readPvm,(.L_x_33 - _Z11kernel_readPvm)
        .other          _Z11kernel_readPvm,@"STO_CUDA_ENTRY STV_DEFAULT"
_Z11kernel_readPvm:
.text._Z11kernel_readPvm:
[----:B------:R-:W0:Y:S01]  /*0000*/  LDC R1, c[0x0][0x37c] ;  /* 0x0000df00ff017b82 */ /* 0x000e220000000800 */
[----:B------:R-:W1:Y:S02]  /*0010*/  LDCU.64 UR38, c[0x0][0x388] ;  /* 0x00007100ff2677ac */ /* 0x000e640008000a00 */
[----:B-1----:R-:W-:-:S04]  /*0020*/  ISETP.NE.U32.AND P0, PT, RZ, UR38, PT ;  /* 0x00000026ff007c0c */ /* 0x002fc8000bf05070 */
[----:B------:R-:W-:-:S13]  /*0030*/  ISETP.NE.AND.EX P0, PT, RZ, UR39, PT, P0 ;  /* 0x00000027ff007c0c */ /* 0x000fda000bf05300 */
[----:B------:R-:W-:Y:S05]  /*0040*/  @!P0 EXIT ;  /* 0x000000000000894d */ /* 0x000fea0003800000 */
[----:B------:R-:W-:Y:S01]  /*0050*/  UISETP.GE.U32.AND UP0, UPT, UR38, 0x8, UPT ;  /* 0x000000082600788c */ /* 0x000fe2000bf06070 */
[----:B------:R-:W-:Y:S01]  /*0060*/  CS2R R18, SRZ ;  /* 0x0000000000127805 */ /* 0x000fe2000001ff00 */
[----:B------:R-:W1:Y:S02]  /*0070*/  LDCU.64 UR36, c[0x0][0x358] ;  /* 0x00006b00ff2477ac */ /* 0x000e640008000a00 */
[----:B------:R-:W-:-:S09]  /*0080*/  UISETP.GE.U32.AND.EX UP0, UPT, UR39, URZ, UPT, UP0 ;  /* 0x000000ff2700728c */ /* 0x000fd2000bf06100 */
[----:B------:R-:W-:Y:S05]  /*0090*/  BRA.U !UP0, `(.L_x_0) ;  /* 0x0000000d082c7547 */ /* 0x000fea000b800000 */
[----:B------:R-:W2:Y:S01]  /*00a0*/  LDCU.64 UR6, c[0x0][0x380] ;  /* 0x00007000ff0677ac */ /* 0x000ea20008000a00 */
[----:B------:R-:W-:Y:S01]  /*00b0*/  BSSY.RECONVERGENT B7, `(.L_x_0) ;  /* 0x00000c9000077945 */ /* 0x000fe20003800200 */
[----:B------:R-:W-:Y:S01]  /*00c0*/  CS2R R22, SRZ ;  /* 0x0000000000167805 */ /* 0x000fe2000001ff00 */
[----:B------:R-:W3:Y:S01]  /*00d0*/  LDCU UR4, c[0x0][0x38c] ;  /* 0x00007180ff0477ac */ /* 0x000ee20008000800 */
[----:B------:R-:W-:Y:S01]  /*00e0*/  ULOP3.LUT UR38, UR38, 0xfffffff8, URZ, 0xc0, !UPT ;  /* 0xfffffff826267892 */ /* 0x000fe2000f8ec0ff */
[----:B------:R-:W4:Y:S05]  /*00f0*/  LDCU UR39, c[0x0][0x38c] ;  /* 0x00007180ff2777ac */ /* 0x000f2a0008000800 */
[----:B------:R-:W-:-:S02]  /*0100*/  IMAD.U32 R19, RZ, RZ, UR38 ;  /* 0x00000026ff137e24 */ /* 0x000fc4000f8e00ff */
[----:B--2---:R-:W-:Y:S02]  /*0110*/  IMAD.U32 R16, RZ, RZ, UR6 ;  /* 0x00000006ff107e24 */ /* 0x004fe4000f8e00ff */
[----:B------:R-:W-:Y:S02]  /*0120*/  IMAD.U32 R17, RZ, RZ, UR7 ;  /* 0x00000007ff117e24 */ /* 0x000fe4000f8e00ff */
[----:B---3--:R-:W-:-:S07]  /*0130*/  IMAD.U32 R18, RZ, RZ, UR4 ;  /* 0x00000004ff127e24 */ /* 0x008fce000f8e00ff */
.L_x_17:
[----:B-1----:R-:W2:Y:S01]  /*0140*/  LDG.E.U8 R0, desc[UR36][R16.64] ;  /* 0x0000002410007981 */ /* 0x002ea2000c1e1100 */
[----:B------:R-:W-:Y:S01]  /*0150*/  LOP3.LUT R3, R23, 0xff, RZ, 0xc0, !PT ;  /* 0x000000ff17037812 */ /* 0x000fe200078ec0ff */
[----:B------:R-:W-:Y:S03]  /*0160*/  BSSY.RECONVERGENT B6, `(.L_x_1) ;  /* 0x0000013000067945 */ /* 0x000fe60003800200 */
[----:B--2---:R-:W-:-:S13]  /*0170*/  ISETP.NE.AND P0, PT, R0, R3, PT ;  /* 0x000000030000720c */ /* 0x004fda0003f05270 */
[----:B------:R-:W-:Y:S05]  /*0180*/  @!P0 BRA `(.L_x_2) ;  /* 0x0000000000408947 */ /* 0x000fea0003800000 */
[----:B------:R-:W-:Y:S01]  /*0190*/  MOV R2, 0x0 ;  /* 0x0000000000027802 */ /* 0x000fe20000000f00 */
[----:B------:R-:W1:Y:S01]  /*01a0*/  LDCU.64 UR4, c[0x4][0x10] ;  /* 0x01000200ff0477ac */ /* 0x000e620008000a00 */
[----:B------:R-:W-:Y:S02]  /*01b0*/  IMAD.MOV.U32 R8, RZ, RZ, 0x46 ;  /* 0x00000046ff087424 */ /* 0x000fe400078e00ff */
[----:B------:R-:W-:Y:S01]  /*01c0*/  IMAD.MOV.U32 R12, RZ, RZ, 0x1 ;  /* 0x00000001ff0c7424 */ /* 0x000fe200078e00ff */
[----:B------:R-:W2:Y:S01]  /*01d0*/  LDCU.64 UR6, c[0x4][0x18] ;  /* 0x01000300ff0677ac */ /* 0x000ea20008000a00 */
[----:B------:R-:W3:Y:S01]  /*01e0*/  LDC.64 R2, c[0x4][R2] ;  /* 0x0100000002027b82 */ /* 0x000ee20000000a00 */
[----:B------:R-:W-:Y:S01]  /*01f0*/  IMAD.MOV.U32 R13, RZ, RZ, RZ ;  /* 0x000000ffff0d7224 */ /* 0x000fe200078e00ff */
[----:B------:R-:W5:Y:S01]  /*0200*/  LDCU.64 UR8, c[0x4][0x8] ;  /* 0x01000100ff0877ac */ /* 0x000f620008000a00 */
[----:B-1----:R-:W-:Y:S01]  /*0210*/  MOV R4, UR4 ;  /* 0x0000000400047c02 */ /* 0x002fe20008000f00 */
[----:B------:R-:W-:-:S02]  /*0220*/  IMAD.U32 R5, RZ, RZ, UR5 ;  /* 0x00000005ff057e24 */ /* 0x000fc4000f8e00ff */
[----:B--2---:R-:W-:Y:S02]  /*0230*/  IMAD.U32 R6, RZ, RZ, UR6 ;  /* 0x00000006ff067e24 */ /* 0x004fe4000f8e00ff */
[----:B------:R-:W-:Y:S02]  /*0240*/  IMAD.U32 R7, RZ, RZ, UR7 ;  /* 0x00000007ff077e24 */ /* 0x000fe4000f8e00ff */
[----:B-----5:R-:W-:Y:S01]  /*0250*/  IMAD.U32 R10, RZ, RZ, UR8 ;  /* 0x00000008ff0a7e24 */ /* 0x020fe2000f8e00ff */
[----:B------:R-:W-:-:S07]  /*0260*/  MOV R11, UR9 ;  /* 0x00000009000b7c02 */ /* 0x000fce0008000f00 */
[----:B------:R-:W-:-:S07]  /*0270*/  LEPC R20, `(.L_x_2) ;  /* 0x000000001014794e */ /* 0x000fce0000000000 */
[----:B0--34-:R-:W-:Y:S05]  /*0280*/  CALL.ABS.NOINC R2 ;  /* 0x0000000002007343 */ /* 0x019fea0003c00000 */
.L_x_2:
[----:B----4-:R-:W-:Y:S05]  /*0290*/  BSYNC.RECONVERGENT B6 ;  /* 0x0000000000067941 */ /* 0x010fea0003800200 */
.L_x_1:
[----:B------:R-:W2:Y:S01]  /*02a0*/  LDG.E.U8 R0, desc[UR36][R16.64+0x1] ;  /* 0x0000012410007981 */ /* 0x000ea2000c1e1100 */
[----:B------:R-:W-:Y:S01]  /*02b0*/  VIADD R2, R23, 0x1 ;  /* 0x0000000117027836 */ /* 0x000fe20000000000 */
[----:B------:R-:W-:Y:S04]  /*02c0*/  BSSY.RECONVERGENT B6, `(.L_x_3) ;  /* 0x0000014000067945 */ /* 0x000fe80003800200 */
[----:B------:R-:W-:-:S04]  /*02d0*/  LOP3.LUT R3, R2, 0xff, RZ, 0xc0, !PT ;  /* 0x000000ff02037812 */ /* 0x000fc800078ec0ff */
        /* <DEDUP_REMOVED lines=9> */
[----:B------:R-:W4:Y:S01]  /*0370*/  LDCU.64 UR8, c[0x4][0x8] ;  /* 0x01000100ff0877ac */ /* 0x000f220008000a00 */
[----:B-1----:R-:W-:Y:S01]  /*0380*/  MOV R4, UR4 ;  /* 0x0000000400047c02 */ /* 0x002fe20008000f00 */
[----:B------:R-:W-:-:S02]  /*0390*/  IMAD.U32 R5, RZ, RZ, UR5 ;  /* 0x00000005ff057e24 */ /* 0x000fc4000f8e00ff */
[----:B--2---:R-:W-:Y:S02]  /*03a0*/  IMAD.U32 R6, RZ, RZ, UR6 ;  /* 0x00000006ff067e24 */ /* 0x004fe4000f8e00ff */
[----:B------:R-:W-:Y:S02]  /*03b0*/  IMAD.U32 R7, RZ, RZ, UR7 ;  /* 0x00000007ff077e24 */ /* 0x000fe4000f8e00ff */
[----:B----4-:R-:W-:Y:S01]  /*03c0*/  IMAD.U32 R10, RZ, RZ, UR8 ;  /* 0x00000008ff0a7e24 */ /* 0x010fe2000f8e00ff */
[----:B------:R-:W-:-:S07]  /*03d0*/  MOV R11, UR9 ;  /* 0x00000009000b7c02 */ /* 0x000fce0008000f00 */
[----:B------:R-:W-:-:S07]  /*03e0*/  LEPC R20, `(.L_x_4) ;  /* 0x000000001014794e */ /* 0x000fce0000000000 */
[----:B0--3--:R-:W-:Y:S05]  /*03f0*/  CALL.ABS.NOINC R2 ;  /* 0x0000000002007343 */ /* 0x009fea0003c00000 */
.L_x_4:
[----:B------:R-:W-:Y:S05]  /*0400*/  BSYNC.RECONVERGENT B6 ;  /* 0x0000000000067941 */ /* 0x000fea0003800200 */
.L_x_3:
        /* <DEDUP_REMOVED lines=22> */
.L_x_6:
[----:B------:R-:W-:Y:S05]  /*0570*/  BSYNC.RECONVERGENT B6 ;  /* 0x0000000000067941 */ /* 0x000fea0003800200 */
.L_x_5:
        /* <DEDUP_REMOVED lines=22> */
.L_x_8:
[----:B------:R-:W-:Y:S05]  /*06e0*/  BSYNC.RECONVERGENT B6 ;  /* 0x0000000000067941 */ /* 0x000fea0003800200 */
.L_x_7:
        /* <DEDUP_REMOVED lines=22> */
.L_x_10:
[----:B------:R-:W-:Y:S05]  /*0850*/  BSYNC.RECONVERGENT B6 ;  /* 0x0000000000067941 */ /* 0x000fea0003800200 */
.L_x_9:
        /* <DEDUP_REMOVED lines=22> */
.L_x_12:
[----:B------:R-:W-:Y:S05]  /*09c0*/  BSYNC.RECONVERGENT B6 ;  /* 0x0000000000067941 */ /* 0x000fea0003800200 */
.L_x_11:
        /* <DEDUP_REMOVED lines=22> */
.L_x_14:
[----:B------:R-:W-:Y:S05]  /*0b30*/  BSYNC.RECONVERGENT B6 ;  /* 0x0000000000067941 */ /* 0x000fea0003800200 */
.L_x_13:
        /* <DEDUP_REMOVED lines=22> */
.L_x_16:
[----:B------:R-:W-:Y:S05]  /*0ca0*/  BSYNC.RECONVERGENT B6 ;  /* 0x0000000000067941 */ /* 0x000fea0003800200 */
.L_x_15:
[----:B------:R-:W-:-:S04]  /*0cb0*/  IADD3 R23, P0, PT, R23, 0x8, RZ ;  /* 0x0000000817177810 */ /* 0x000fc80007f1e0ff */
[----:B------:R-:W-:Y:S02]  /*0cc0*/  IADD3 R0, P1, PT, R23, -UR38, RZ ;  /* 0x8000002617007c10 */ /* 0x000fe4000ff3e0ff */
[----:B------:R-:W-:Y:S02]  /*0cd0*/  IADD3.X R22, PT, PT, RZ, R22, RZ, P0, !PT ;  /* 0x00000016ff167210 */ /* 0x000fe400007fe4ff */
[----:B------:R-:W-:Y:S02]  /*0ce0*/  ISETP.NE.U32.AND P0, PT, R0, RZ, PT ;  /* 0x000000ff0000720c */ /* 0x000fe40003f05070 */
[----:B------:R-:W-:Y:S02]  /*0cf0*/  IADD3.X R0, PT, PT, R22, ~UR39, RZ, P1, !PT ;  /* 0x8000002716007c10 */ /* 0x000fe40008ffe4ff */
[----:B------:R-:W-:Y:S02]  /*0d00*/  IADD3 R16, P1, PT, R16, 0x8, RZ ;  /* 0x0000000810107810 */ /* 0x000fe40007f3e0ff */
[----:B------:R-:W-:-:S03]  /*0d10*/  ISETP.NE.AND.EX P0, PT, R0, RZ, PT, P0 ;  /* 0x000000ff0000720c */ /* 0x000fc60003f05300 */
[----:B------:R-:W-:-:S10]  /*0d20*/  IMAD.X R17, RZ, RZ, R17, P1 ;  /* 0x000000ffff117224 */ /* 0x000fd400008e0611 */
[----:B------:R-:W-:Y:S05]  /*0d30*/  @P0 BRA `(.L_x_17) ;  /* 0xfffffff400000947 */ /* 0x000fea000383ffff */
[----:B------:R-:W-:Y:S05]  /*0d40*/  BSYNC.RECONVERGENT B7 ;  /* 0x0000000000077941 */ /* 0x000fea0003800200 */
.L_x_0:
[----:B------:R-:W2:Y:S02]  /*0d50*/  LDCU UR4, c[0x0][0x388] ;  /* 0x00007100ff0477ac */ /* 0x000ea40008000800 */
[----:B--2---:R-:W-:-:S06]  /*0d60*/  ULOP3.LUT UR4, UR4, 0x7, URZ, 0xc0, !UPT ;  /* 0x0000000704047892 */ /* 0x004fcc000f8ec0ff */
[----:B------:R-:W-:-:S04]  /*0d70*/  ISETP.NE.U32.AND P0, PT, RZ, UR4, PT ;  /* 0x00000004ff007c0c */ /* 0x000fc8000bf05070 */
[----:B------:R-:W-:-:S13]  /*0d80*/  ISETP.NE.AND.EX P0, PT, RZ, RZ, PT, P0 ;  /* 0x000000ffff00720c */ /* 0x000fda0003f05300 */
[----:B-1----:R-:W-:Y:S05]  /*0d90*/  @!P0 EXIT ;  /* 0x000000000000894d */ /* 0x002fea0003800000 */
[----:B------:R-:W1:Y:S01]  /*0da0*/  LDC R22, c[0x0][0x388] ;  /* 0x0000e200ff167b82 */ /* 0x000e620000000800 */
[----:B------:R-:W-:-:S04]  /*0db0*/  UISETP.GE.U32.AND UP0, UPT, UR4, 0x4, UPT ;  /* 0x000000040400788c */ /* 0x000fc8000bf06070 */
[----:B------:R-:W-:Y:S01]  /*0dc0*/  UISETP.GE.U32.AND.EX UP0, UPT, URZ, URZ, UPT, UP0 ;  /* 0x000000ffff00728c */ /* 0x000fe2000bf06100 */
[----:B-1----:R-:W-:-:S08]  /*0dd0*/  LOP3.LUT R22, R22, 0x3, RZ, 0xc0, !PT ;  /* 0x0000000316167812 */ /* 0x002fd000078ec0ff */
[----:B------:R-:W-:Y:S05]  /*0de0*/  BRA.U !UP0, `(.L_x_18) ;  /* 0x0000000508607547 */ /* 0x000fea000b800000 */
[----:B------:R-:W1:Y:S02]  /*0df0*/  LDCU.64 UR4, c[0x0][0x380] ;  /* 0x00007000ff0477ac */ /* 0x000e640008000a00 */
[----:B-1----:R-:W-:-:S04]  /*0e00*/  IADD3 R16, P0, PT, R19, UR4, RZ ;  /* 0x0000000413107c10 */ /* 0x002fc8000ff1e0ff */
[----:B------:R-:W-:-:S05]  /*0e10*/  IADD3.X R17, PT, PT, R18, UR5, RZ, P0, !PT ;  /* 0x0000000512117c10 */ /* 0x000fca00087fe4ff */
[----:B------:R-:W2:Y:S01]  /*0e20*/  LDG.E.U8 R0, desc[UR36][R16.64] ;  /* 0x0000002410007981 */ /* 0x000ea2000c1e1100 */
[----:B------:R-:W-:-:S04]  /*0e30*/  LOP3.LUT R3, R19, 0xff, RZ, 0xc0, !PT ;  /* 0x000000ff13037812 */ /* 0x000fc800078ec0ff */
[----:B--2---:R-:W-:-:S13]  /*0e40*/  ISETP.NE.AND P0, PT, R0, R3, PT ;  /* 0x000000030000720c */ /* 0x004fda0003f05270 */
[----:B------:R-:W-:Y:S05]  /*0e50*/  @!P0 BRA `(.L_x_19) ;  /* 0x0000000000408947 */ /* 0x000fea0003800000 */
[----:B------:R-:W-:Y:S01]  /*0e60*/  MOV R2, 0x0 ;  /* 0x0000000000027802 */ /* 0x000fe20000000f00 */
[----:B------:R-:W1:Y:S01]  /*0e70*/  LDCU.64 UR4, c[0x4][0x10] ;  /* 0x01000200ff0477ac */ /* 0x000e620008000a00 */
[----:B------:R-:W-:Y:S02]  /*0e80*/  HFMA2 R8, -RZ, RZ, 0, 4.17232513427734375e-06 ;  /* 0x00000046ff087431 */ /* 0x000fe400000001ff */
[----:B------:R-:W-:Y:S01]  /*0e90*/  IMAD.MOV.U32 R12, RZ, RZ, 0x1 ;  /* 0x00000001ff0c7424 */ /* 0x000fe200078e00ff */
[----:B------:R-:W2:Y:S01]  /*0ea0*/  LDCU.64 UR6, c[0x4][0x18] ;  /* 0x01000300ff0677ac */ /* 0x000ea20008000a00 */
[----:B------:R-:W3:Y:S01]  /*0eb0*/  LDC.64 R2, c[0x4][R2] ;  /* 0x0100000002027b82 */ /* 0x000ee20000000a00 */
[----:B------:R-:W-:Y:S01]  /*0ec0*/  IMAD.MOV.U32 R13, RZ, RZ, RZ ;  /* 0x000000ffff0d7224 */ /* 0x000fe200078e00ff */
[----:B------:R-:W4:Y:S01]  /*0ed0*/  LDCU.64 UR8, c[0x4][0x8] ;  /* 0x01000100ff0877ac */ /* 0x000f220008000a00 */
[----:B-1----:R-:W-:Y:S02]  /*0ee0*/  IMAD.U32 R4, RZ, RZ, UR4 ;  /* 0x00000004ff047e24 */ /* 0x002fe4000f8e00ff */
[----:B------:R-:W-:Y:S01]  /*0ef0*/  IMAD.U32 R5, RZ, RZ, UR5 ;  /* 0x00000005ff057e24 */ /* 0x000fe2000f8e00ff */
[----:B--2---:R-:W-:Y:S01]  /*0f00*/  MOV R6, UR6 ;  /* 0x0000000600067c02 */ /* 0x004fe20008000f00 */
[----:B------:R-:W-:-:S02]  /*0f10*/  IMAD.U32 R7, RZ, RZ, UR7 ;  /* 0x00000007ff077e24 */ /* 0x000fc4000f8e00ff */
[----:B----4-:R-:W-:Y:S02]  /*0f20*/  IMAD.U32 R10, RZ, RZ, UR8 ;  /* 0x00000008ff0a7e24 */ /* 0x010fe4000f8e00ff */
[----:B------:R-:W-:-:S07]  /*0f30*/  IMAD.U32 R11, RZ, RZ, UR9 ;  /* 0x00000009ff0b7e24 */ /* 0x000fce000f8e00ff */
[----:B------:R-:W-:-:S07]  /*0f40*/  LEPC R20, `(.L_x_19) ;  /* 0x000000001014794e */ /* 0x000fce0000000000 */
[----:B0--3--:R-:W-:Y:S05]  /*0f50*/  CALL.ABS.NOINC R2 ;  /* 0x0000000002007343 */ /* 0x009fea0003c00000 */
.L_x_19:
[----:B------:R-:W2:Y:S01]  /*0f60*/  LDG.E.U8 R0, desc[UR36][R16.64+0x1] ;  /* 0x0000012410007981 */ /* 0x000ea2000c1e1100 */
[----:B------:R-:W-:-:S05]  /*0f70*/  VIADD R2, R19, 0x1 ;  /* 0x0000000113027836 */ /* 0x000fca0000000000 */
[----:B------:R-:W-:-:S04]  /*0f80*/  LOP3.LUT R3, R2, 0xff, RZ, 0xc0, !PT ;  /* 0x000000ff02037812 */ /* 0x000fc800078ec0ff */
[----:B--2---:R-:W-:-:S13]  /*0f90*/  ISETP.NE.AND P0, PT, R0, R3, PT ;  /* 0x000000030000720c */ /* 0x004fda0003f05270 */
[----:B------:R-:W-:Y:S05]  /*0fa0*/  @!P0 BRA `(.L_x_20) ;  /* 0x0000000000408947 */ /* 0x000fea0003800000 */
[----:B------:R-:W-:Y:S01]  /*0fb0*/  MOV R2, 0x0 ;  /* 0x0000000000027802 */ /* 0x000fe20000000f00 */
[----:B------:R-:W1:Y:S01]  /*0fc0*/  LDCU.64 UR4, c[0x4][0x10] ;  /* 0x01000200ff0477ac */ /* 0x000e620008000a00 */
[----:B------:R-:W-:Y:S02]  /*0fd0*/  HFMA2 R13, -RZ, RZ, 0, 0 ;  /* 0x00000000ff0d7431 */ /* 0x000fe400000001ff */
[----:B------:R-:W-:Y:S01]  /*0fe0*/  IMAD.MOV.U32 R8, RZ, RZ, 0x46 ;  /* 0x00000046ff087424 */ /* 0x000fe200078e00ff */
[----:B------:R-:W2:Y:S01]  /*0ff0*/  LDCU.64 UR6, c[0x4][0x18] ;  /* 0x01000300ff0677ac */ /* 0x000ea20008000a00 */
[----:B------:R-:W3:Y:S01]  /*1000*/  LDC.64 R2, c[0x4][R2] ;  /* 0x0100000002027b82 */ /* 0x000ee20000000a00 */
[----:B------:R-:W-:Y:S01]  /*1010*/  IMAD.MOV.U32 R12, RZ, RZ, 0x1 ;  /* 0x00000001ff0c7424 */ /* 0x000fe200078e00ff */
[----:B------:R-:W4:Y:S01]  /*1020*/  LDCU.64 UR8, c[0x4][0x8] ;  /* 0x01000100ff0877ac */ /* 0x000f220008000a00 */
[----:B-1----:R-:W-:Y:S01]  /*1030*/  MOV R4, UR4 ;  /* 0x0000000400047c02 */ /* 0x002fe20008000f00 */
[----:B------:R-:W-:-:S02]  /*1040*/  IMAD.U32 R5, RZ, RZ, UR5 ;  /* 0x00000005ff057e24 */ /* 0x000fc4000f8e00ff */
[----:B--2---:R-:W-:Y:S02]  /*1050*/  IMAD.U32 R6, RZ, RZ, UR6 ;  /* 0x00000006ff067e24 */ /* 0x004fe4000f8e00ff */
[----:B------:R-:W-:Y:S01]  /*1060*/  IMAD.U32 R7, RZ, RZ, UR7 ;  /* 0x00000007ff077e24 */ /* 0x000fe2000f8e00ff */
[----:B----4-:R-:W-:Y:S01]  /*1070*/  MOV R10, UR8 ;  /* 0x00000008000a7c02 */ /* 0x010fe20008000f00 */
[----:B------:R-:W-:-:S07]  /*1080*/  IMAD.U32 R11, RZ, RZ, UR9 ;  /* 0x00000009ff0b7e24 */ /* 0x000fce000f8e00ff */
[----:B------:R-:W-:-:S07]  /*1090*/  LEPC R20, `(.L_x_20) ;  /* 0x000000001014794e */ /* 0x000fce0000000000 */
[----:B0--3--:R-:W-:Y:S05]  /*10a0*/  CALL.ABS.NOINC R2 ;  /* 0x0000000002007343 */ /* 0x009fea0003c00000 */
.L_x_20:
[----:B------:R-:W2:Y:S01]  /*10b0*/  LDG.E.U8 R0, desc[UR36][R16.64+0x2] ;  /* 0x0000022410007981 */ /* 0x000ea2000c1e1100 */
[----:B------:R-:W-:-:S05]  /*10c0*/  VIADD R2, R19, 0x2 ;  /* 0x0000000213027836 */ /* 0x000fca0000000000 */
        /* <DEDUP_REMOVED lines=19> */
.L_x_21:
        /* <DEDUP_REMOVED lines=21> */
.L_x_22:
[----:B------:R-:W-:-:S05]  /*1350*/  IADD3 R19, P0, PT, R19, 0x4, RZ ;  /* 0x0000000413137810 */ /* 0x000fca0007f1e0ff */
[----:B------:R-:W-:-:S08]  /*1360*/  IMAD.X R18, RZ, RZ, R18, P0 ;  /* 0x000000ffff127224 */ /* 0x000fd000000e0612 */
.L_x_18:
[----:B------:R-:W-:-:S04]  /*1370*/  ISETP.NE.U32.AND P0, PT, R22, RZ, PT ;  /* 0x000000ff1600720c */ /* 0x000fc80003f05070 */
[----:B------:R-:W-:-:S13]  /*1380*/  ISETP.NE.AND.EX P0, PT, RZ, RZ, PT, P0 ;  /* 0x000000ffff00720c */ /* 0x000fda0003f05300 */
[----:B------:R-:W-:Y:S05]  /*1390*/  @!P0 EXIT ;  /* 0x000000000000894d */ /* 0x000fea0003800000 */
[----:B------:R-:W-:-:S04]  /*13a0*/  ISETP.NE.U32.AND P0, PT, R22, 0x1, PT ;  /* 0x000000011600780c */ /* 0x000fc80003f05070 */
[----:B------:R-:W-:-:S13]  /*13b0*/  ISETP.NE.AND.EX P0, PT, RZ, RZ, PT, P0 ;  /* 0x000000ffff00720c */ /* 0x000fda0003f05300 */
[----:B------:R-:W-:Y:S05]  /*13c0*/  @!P0 BRA `(.L_x_23) ;  /* 0x0000000000b88947 */ /* 0x000fea0003800000 */
        /* <DEDUP_REMOVED lines=23> */
.L_x_24:
        /* <DEDUP_REMOVED lines=21> */
.L_x_25:
[----:B------:R-:W-:-:S05]  /*1690*/  IADD3 R19, P0, PT, R19, 0x2, RZ ;  /* 0x0000000213137810 */ /* 0x000fca0007f1e0ff */
[----:B------:R-:W-:-:S08]  /*16a0*/  IMAD.X R18, RZ, RZ, R18, P0 ;  /* 0x000000ffff127224 */ /* 0x000fd000000e0612 */
.L_x_23:
[----:B------:R-:W1:Y:S02]  /*16b0*/  LDC R0, c[0x0][0x388] ;  /* 0x0000e200ff007b82 */ /* 0x000e640000000800 */
[----:B-1----:R-:W-:-:S04]  /*16c0*/  LOP3.LUT R0, R0, 0x1, RZ, 0xc0, !PT ;  /* 0x0000000100007812 */ /* 0x002fc800078ec0ff */
[----:B------:R-:W-:-:S04]  /*16d0*/  ISETP.NE.U32.AND P0, PT, R0, 0x1, PT ;  /* 0x000000010000780c */ /* 0x000fc80003f05070 */
[----:B------:R-:W-:-:S13]  /*16e0*/  ISETP.NE.U32.AND.EX P0, PT, RZ, RZ, PT, P0 ;  /* 0x000000ffff00720c */ /* 0x000fda0003f05100 */
[----:B------:R-:W-:Y:S05]  /*16f0*/  @P0 EXIT ;  /* 0x000000000000094d */ /* 0x000fea0003800000 */
[----:B------:R-:W1:Y:S02]  /*1700*/  LDCU.64 UR4, c[0x0][0x380] ;  /* 0x00007000ff0477ac */ /* 0x000e640008000a00 */
[----:B-1----:R-:W-:-:S04]  /*1710*/  IADD3 R2, P0, PT, R19, UR4, RZ ;  /* 0x0000000413027c10 */ /* 0x002fc8000ff1e0ff */
[----:B------:R-:W-:-:S05]  /*1720*/  IADD3.X R3, PT, PT, R18, UR5, RZ, P0, !PT ;  /* 0x0000000512037c10 */ /* 0x000fca00087fe4ff */
[----:B------:R-:W2:Y:S01]  /*1730*/  LDG.E.U8 R2, desc[UR36][R2.64] ;  /* 0x0000002402027981 */ /* 0x000ea2000c1e1100 */
[----:B------:R-:W-:-:S04]  /*1740*/  LOP3.LUT R19, R19, 0xff, RZ, 0xc0, !PT ;  /* 0x000000ff13137812 */ /* 0x000fc800078ec0ff */
[----:B--2---:R-:W-:-:S13]  /*1750*/  ISETP.NE.AND P0, PT, R2, R19, PT ;  /* 0x000000130200720c */ /* 0x004fda0003f05270 */
[----:B------:R-:W-:Y:S05]  /*1760*/  @!P0 EXIT ;  /* 0x000000000000894d */ /* 0x000fea0003800000 */
[----:B------:R-:W-:Y:S01]  /*1770*/  MOV R0, 0x0 ;  /* 0x0000000000007802 */ /* 0x000fe20000000f00 */
[----:B------:R-:W1:Y:S01]  /*1780*/  LDCU.64 UR4, c[0x4][0x10] ;  /* 0x01000200ff0477ac */ /* 0x000e620008000a00 */
[----:B------:R-:W-:Y:S02]  /*1790*/  HFMA2 R8, -RZ, RZ, 0, 4.17232513427734375e-06 ;  /* 0x00000046ff087431 */ /* 0x000fe400000001ff */
[----:B------:R-:W-:Y:S01]  /*17a0*/  IMAD.MOV.U32 R12, RZ, RZ, 0x1 ;  /* 0x00000001ff0c7424 */ /* 0x000fe200078e00ff */
[----:B------:R2:W3:Y:S01]  /*17b0*/  LDC.64 R2, c[0x4][R0] ;  /* 0x0100000000027b82 */ /* 0x0004e20000000a00 */
[----:B------:R-:W4:Y:S01]  /*17c0*/  LDCU.64 UR6, c[0x4][0x18] ;  /* 0x01000300ff0677ac */ /* 0x000f220008000a00 */
[----:B------:R-:W-:Y:S01]  /*17d0*/  IMAD.MOV.U32 R13, RZ, RZ, RZ ;  /* 0x000000ffff0d7224 */ /* 0x000fe200078e00ff */
[----:B------:R-:W5:Y:S01]  /*17e0*/  LDCU.64 UR8, c[0x4][0x8] ;  /* 0x01000100ff0877ac */ /* 0x000f620008000a00 */
[----:B-1----:R-:W-:Y:S02]  /*17f0*/  IMAD.U32 R4, RZ, RZ, UR4 ;  /* 0x00000004ff047e24 */ /* 0x002fe4000f8e00ff */
[----:B------:R-:W-:Y:S01]  /*1800*/  IMAD.U32 R5, RZ, RZ, UR5 ;  /* 0x00000005ff057e24 */ /* 0x000fe2000f8e00ff */
[----:B----4-:R-:W-:Y:S01]  /*1810*/  MOV R6, UR6 ;  /* 0x0000000600067c02 */ /* 0x010fe20008000f00 */
[----:B------:R-:W-:-:S02]  /*1820*/  IMAD.U32 R7, RZ, RZ, UR7 ;  /* 0x00000007ff077e24 */ /* 0x000fc4000f8e00ff */
[----:B-----5:R-:W-:Y:S02]  /*1830*/  IMAD.U32 R10, RZ, RZ, UR8 ;  /* 0x00000008ff0a7e24 */ /* 0x020fe4000f8e00ff */
[----:B--2---:R-:W-:-:S07]  /*1840*/  IMAD.U32 R11, RZ, RZ, UR9 ;  /* 0x00000009ff0b7e24 */ /* 0x004fce000f8e00ff */
[----:B------:R-:W-:-:S07]  /*1850*/  LEPC R20, `(.L_x_26) ;  /* 0x000000001014794e */ /* 0x000fce0000000000 */
[----:B0--3--:R-:W-:Y:S05]  /*1860*/  CALL.ABS.NOINC R2 ;  /* 0x0000000002007343 */ /* 0x009fea0003c00000 */
.L_x_26:
[----:B------:R-:W-:Y:S05]  /*1870*/  EXIT ;  /* 0x000000000000794d */ /* 0x000fea0003800000 */
.L_x_27:
[----:B------:R-:W-:-:S00]  /*1880*/  BRA `(.L_x_27) ;  /* 0xfffffffc00fc7947 */ /* 0x000fc0000383ffff */
[----:B------:R-:W-:-:S00]  /*1890*/  NOP ;  /* 0x0000000000007918 */ /* 0x000fc00000000000 */
        /* <DEDUP_REMOVED lines=14> */
.L_x_33:


//--------------------- .text._Z12kernel_writePvm --------------------------
	.section	.text._Z12kernel_writePvm,"ax",@progbits
	.align	128
        .global         _Z12kernel_writePvm
        .type           _Z12kernel_writePvm,@function
        .size           _Z12kernel_writePvm,(.L_x_34 - _Z12kernel_writePvm)
        .other          _Z12kernel_writePvm,@"STO_CUDA_ENTRY STV_DEFAULT"
_Z12kernel_writePvm:
.text._Z12kernel_writePvm:
[----:B------:R-:W-:Y:S08]  /*0000*/  LDC R1, c[0x0][0x37c] ;  /* 0x0000df00ff017b82 */ /* 0x000ff00000000800 */
[----:B------:R-:W0:Y:S02]  /*0010*/  LDC.64 R2, c[0x0][0x388] ;  /* 0x0000e200ff027b82 */ /* 0x000e240000000a00 */
[----:B0-----:R-:W-:-:S04]  /*0020*/  ISETP.NE.U32.AND P0, PT, R2, RZ, PT ;  /* 0x000000ff0200720c */ /* 0x001fc80003f05070 */
[----:B------:R-:W-:-:S13]  /*0030*/  ISETP.NE.AND.EX P0, PT, R3, RZ, PT, P0 ;  /* 0x000000ff0300720c */ /* 0x000fda0003f05300 */
[----:B------:R-:W-:Y:S05]  /*0040*/  @!P0 EXIT ;  /* 0x000000000000894d */ /* 0x000fea0003800000 */
[C---:B------:R-:W-:Y:S01]  /*0050*/  ISETP.GE.U32.AND P1, PT, R2.reuse, 0x8, PT ;  /* 0x000000080200780c */ /* 0x040fe20003f26070 */
[----:B------:R-:W0:Y:S01]  /*0060*/  LDCU.64 UR4, c[0x0][0x358] ;  /* 0x00006b00ff0477ac */ /* 0x000e220008000a00 */
[----:B------:R-:W-:Y:S01]  /*0070*/  LOP3.LUT R12, R2, 0x7, RZ, 0xc0, !PT ;  /* 0x00000007020c7812 */ /* 0x000fe200078ec0ff */
[----:B------:R-:W-:Y:S01]  /*0080*/  IMAD.MOV.U32 R8, RZ, RZ, RZ ;  /* 0x000000ffff087224 */ /* 0x000fe200078e00ff */
[----:B------:R-:W-:Y:S01]  /*0090*/  ISETP.GE.U32.AND.EX P1, PT, R3, RZ, PT, P1 ;  /* 0x000000ff0300720c */ /* 0x000fe20003f26110 */
[----:B------:R-:W-:Y:S01]  /*00a0*/  IMAD.MOV.U32 R0, RZ, RZ, RZ ;  /* 0x000000ffff007224 */ /* 0x000fe200078e00ff */
[----:B------:R-:W-:-:S04]  /*00b0*/  ISETP.NE.U32.AND P0, PT, R12, RZ, PT ;  /* 0x000000ff0c00720c */ /* 0x000fc80003f05070 */
[----:B------:R-:W-:-:S07]  /*00c0*/  ISETP.NE.AND.EX P0, PT, RZ, RZ, PT, P0 ;  /* 0x000000ffff00720c */ /* 0x000fce0003f05300 */
[----:B------:R-:W-:Y:S06]  /*00d0*/  @!P1 BRA `(.L_x_28) ;  /* 0x0000000000749947 */ /* 0x000fec0003800000 */
[----:B------:R-:W1:Y:S01]  /*00e0*/  LDC R0, c[0x0][0x38c] ;  /* 0x0000e300ff007b82 */ /* 0x000e620000000800 */
[----:B------:R-:W-:Y:S01]  /*00f0*/  LOP3.LUT R8, R2, 0xfffffff8, RZ, 0xc0, !PT ;  /* 0xfffffff802087812 */ /* 0x000fe200078ec0ff */
[----:B------:R-:W-:Y:S02]  /*0100*/  IMAD.MOV.U32 R23, RZ, RZ, RZ ;  /* 0x000000ffff177224 */ /* 0x000fe400078e00ff */
[----:B------:R-:W-:-:S04]  /*0110*/  IMAD.MOV.U32 R10, RZ, RZ, RZ ;  /* 0x000000ffff0a7224 */ /* 0x000fc800078e00ff */
[----:B------:R-:W2:Y:S03]  /*0120*/  LDC.64 R4, c[0x0][0x380] ;  /* 0x0000e000ff047b82 */ /* 0x000ea60000000a00 */
.L_x_29:
[C---:B--23--:R-:W-:Y:S01]  /*0130*/  IADD3 R6, P1, P2, R23.reuse, 0x3, R4 ;  /* 0x0000000317067810 */ /* 0x04cfe20007a3e004 */
[C---:B------:R-:W-:Y:S02]  /*0140*/  VIADD R9, R23.reuse, 0x1 ;  /* 0x0000000117097836 */ /* 0x040fe40000000000 */
[C---:B------:R-:W-:Y:S01]  /*0150*/  VIADD R11, R23.reuse, 0x2 ;  /* 0x00000002170b7836 */ /* 0x040fe20000000000 */
[----:B------:R-:W-:Y:S01]  /*0160*/  IADD3.X R7, PT, PT, R10, R5, RZ, P1, P2 ;  /* 0x000000050a077210 */ /* 0x000fe20000fe44ff */
[C---:B------:R-:W-:Y:S02]  /*0170*/  VIADD R13, R23.reuse, 0x3 ;  /* 0x00000003170d7836 */ /* 0x040fe40000000000 */
[C---:B------:R-:W-:Y:S02]  /*0180*/  VIADD R15, R23.reuse, 0x4 ;  /* 0x00000004170f7836 */ /* 0x040fe40000000000 */
[----:B0-----:R0:W-:Y:S01]  /*0190*/  STG.E.U8 desc[UR4][R6.64+-0x3], R23 ;  /* 0xfffffd1706007986 */ /* 0x0011e2000c101104 */
[----:B------:R-:W-:-:S02]  /*01a0*/  VIADD R17, R23, 0x5 ;  /* 0x0000000517117836 */ /* 0x000fc40000000000 */
[C---:B------:R-:W-:Y:S01]  /*01b0*/  VIADD R19, R23.reuse, 0x6 ;  /* 0x0000000617137836 */ /* 0x040fe20000000000 */
[----:B------:R2:W-:Y:S01]  /*01c0*/  STG.E.U8 desc[UR4][R6.64+-0x2], R9 ;  /* 0xfffffe0906007986 */ /* 0x0005e2000c101104 */
[----:B------:R-:W-:-:S03]  /*01d0*/  VIADD R21, R23, 0x7 ;  /* 0x0000000717157836 */ /* 0x000fc60000000000 */
[----:B------:R3:W-:Y:S01]  /*01e0*/  STG.E.U8 desc[UR4][R6.64+-0x1], R11 ;  /* 0xffffff0b06007986 */ /* 0x0007e2000c101104 */
[----:B0-----:R-:W-:-:S03]  /*01f0*/  IADD3 R23, P1, PT, R23, 0x8, RZ ;  /* 0x0000000817177810 */ /* 0x001fc60007f3e0ff */
[----:B------:R3:W-:Y:S01]  /*0200*/  STG.E.U8 desc[UR4][R6.64], R13 ;  /* 0x0000000d06007986 */ /* 0x0007e2000c101104 */
[----:B--2---:R-:W-:Y:S01]  /*0210*/  IADD3 R9, P2, PT, R23, -R8, RZ ;  /* 0x8000000817097210 */ /* 0x004fe20007f5e0ff */
[----:B------:R-:W-:Y:S02]  /*0220*/  IMAD.X R10, RZ, RZ, R10, P1 ;  /* 0x000000ffff0a7224 */ /* 0x000fe400008e060a */
[----:B------:R3:W-:Y:S01]  /*0230*/  STG.E.U8 desc[UR4][R6.64+0x1], R15 ;  /* 0x0000010f06007986 */ /* 0x0007e2000c101104 */
[----:B------:R-:W-:Y:S01]  /*0240*/  ISETP.NE.U32.AND P1, PT, R9, RZ, PT ;  /* 0x000000ff0900720c */ /* 0x000fe20003f25070 */
[----:B------:R-:W-:Y:S02]  /*0250*/  IMAD.X R9, R10, 0x1, ~R3, P2 ;  /* 0x000000010a097824 */ /* 0x000fe400010e0e03 */
[----:B------:R3:W-:Y:S03]  /*0260*/  STG.E.U8 desc[UR4][R6.64+0x2], R17 ;  /* 0x0000021106007986 */ /* 0x0007e6000c101104 */
[----:B------:R-:W-:Y:S01]  /*0270*/  ISETP.NE.AND.EX P1, PT, R9, RZ, PT, P1 ;  /* 0x000000ff0900720c */ /* 0x000fe20003f25310 */
[----:B------:R3:W-:Y:S04]  /*0280*/  STG.E.U8 desc[UR4][R6.64+0x3], R19 ;  /* 0x0000031306007986 */ /* 0x0007e8000c101104 */
[----:B------:R3:W-:Y:S08]  /*0290*/  STG.E.U8 desc[UR4][R6.64+0x4], R21 ;  /* 0x0000041506007986 */ /* 0x0007f0000c101104 */
[----:B------:R-:W-:Y:S05]  /*02a0*/  @P1 BRA `(.L_x_29) ;  /* 0xfffffffc00a01947 */ /* 0x000fea000383ffff */
.L_x_28:
[----:B0-----:R-:W-:Y:S05]  /*02b0*/  @!P0 EXIT ;  /* 0x000000000000894d */ /* 0x001fea0003800000 */
[----:B------:R-:W-:Y:S02]  /*02c0*/  ISETP.GE.U32.AND P1, PT, R12, 0x4, PT ;  /* 0x000000040c00780c */ /* 0x000fe40003f26070 */
[----:B---3--:R-:W-:Y:S02]  /*02d0*/  LOP3.LUT R6, R2, 0x3, RZ, 0xc0, !PT ;  /* 0x0000000302067812 */ /* 0x008fe400078ec0ff */
[----:B------:R-:W-:Y:S02]  /*02e0*/  ISETP.GE.U32.AND.EX P1, PT, RZ, RZ, PT, P1 ;  /* 0x000000ffff00720c */ /* 0x000fe40003f26110 */
[----:B------:R-:W-:-:S04]  /*02f0*/  ISETP.NE.U32.AND P0, PT, R6, RZ, PT ;  /* 0x000000ff0600720c */ /* 0x000fc80003f05070 */
[----:B------:R-:W-:-:S07]  /*0300*/  ISETP.NE.AND.EX P0, PT, RZ, RZ, PT, P0 ;  /* 0x000000ffff00720c */ /* 0x000fce0003f05300 */
[----:B------:R-:W-:Y:S06]  /*0310*/  @!P1 BRA `(.L_x_30) ;  /* 0x0000000000309947 */ /* 0x000fec0003800000 */
[----:B------:R-:W0:Y:S01]  /*0320*/  LDCU.64 UR6, c[0x0][0x380] ;  /* 0x00007000ff0677ac */ /* 0x000e220008000a00 */
[C---:B------:R-:W-:Y:S02]  /*0330*/  VIADD R3, R8.reuse, 0x1 ;  /* 0x0000000108037836 */ /* 0x040fe40000000000 */
[C---:B------:R-:W-:Y:S02]  /*0340*/  VIADD R7, R8.reuse, 0x2 ;  /* 0x0000000208077836 */ /* 0x040fe40000000000 */
[C---:B------:R-:W-:Y:S01]  /*0350*/  VIADD R9, R8.reuse, 0x3 ;  /* 0x0000000308097836 */ /* 0x040fe20000000000 */
[----:B0-----:R-:W-:-:S04]  /*0360*/  IADD3 R4, P1, PT, R8, UR6, RZ ;  /* 0x0000000608047c10 */ /* 0x001fc8000ff3e0ff */
[----:B-1----:R-:W-:-:S05]  /*0370*/  IADD3.X R5, PT, PT, R0, UR7, RZ, P1, !PT ;  /* 0x0000000700057c10 */ /* 0x002fca0008ffe4ff */
[----:B------:R-:W-:Y:S04]  /*0380*/  STG.E.U8 desc[UR4][R4.64+0x1], R3 ;  /* 0x0000010304007986 */ /* 0x000fe8000c101104 */
[----:B------:R-:W-:Y:S04]  /*0390*/  STG.E.U8 desc[UR4][R4.64+0x2], R7 ;  /* 0x0000020704007986 */ /* 0x000fe8000c101104 */
[----:B------:R-:W-:Y:S04]  /*03a0*/  STG.E.U8 desc[UR4][R4.64+0x3], R9 ;  /* 0x0000030904007986 */ /* 0x000fe8000c101104 */
[----:B------:R0:W-:Y:S02]  /*03b0*/  STG.E.U8 desc[UR4][R4.64], R8 ;  /* 0x0000000804007986 */ /* 0x0001e4000c101104 */
[----:B0-----:R-:W-:-:S05]  /*03c0*/  IADD3 R8, P1, PT, R8, 0x4, RZ ;  /* 0x0000000408087810 */ /* 0x001fca0007f3e0ff */
[----:B------:R-:W-:-:S08]  /*03d0*/  IMAD.X R0, RZ, RZ, R0, P1 ;  /* 0x000000ffff007224 */ /* 0x000fd000008e0600 */
.L_x_30:
[----:B------:R-:W-:Y:S05]  /*03e0*/  @!P0 EXIT ;  /* 0x000000000000894d */ /* 0x000fea0003800000 */
[----:B------:R-:W-:Y:S02]  /*03f0*/  ISETP.NE.U32.AND P1, PT, R6, 0x1, PT ;  /* 0x000000010600780c */ /* 0x000fe40003f25070 */
[----:B------:R-:W-:Y:S02]  /*0400*/  LOP3.LUT R2, R2, 0x1, RZ, 0xc0, !PT ;  /* 0x0000000102027812 */ /* 0x000fe400078ec0ff */
[----:B------:R-:W-:Y:S02]  /*0410*/  ISETP.NE.AND.EX P1, PT, RZ, RZ, PT, P1 ;  /* 0x000000ffff00720c */ /* 0x000fe40003f25310 */
[----:B------:R-:W-:-:S04]  /*0420*/  ISETP.NE.U32.AND P0, PT, R2, 0x1, PT ;  /* 0x000000010200780c */ /* 0x000fc80003f05070 */
[----:B------:R-:W-:-:S07]  /*0430*/  ISETP.NE.U32.AND.EX P0, PT, RZ, RZ, PT, P0 ;  /* 0x000000ffff00720c */ /* 0x000fce0003f05100 */
[----:B------:R-:W-:Y:S06]  /*0440*/  @!P1 BRA `(.L_x_31) ;  /* 0x0000000000209947 */ /* 0x000fec0003800000 */
[----:B------:R-:W0:Y:S01]  /*0450*/  LDCU.64 UR6, c[0x0][0x380] ;  /* 0x00007000ff0677ac */ /* 0x000e220008000a00 */
[C---:B------:R-:W-:Y:S01]  /*0460*/  VIADD R5, R8.reuse, 0x1 ;  /* 0x0000000108057836 */ /* 0x040fe20000000000 */
[----:B0-----:R-:W-:-:S04]  /*0470*/  IADD3 R2, P1, PT, R8, UR6, RZ ;  /* 0x0000000608027c10 */ /* 0x001fc8000ff3e0ff */
[----:B-1----:R-:W-:-:S05]  /*0480*/  IADD3.X R3, PT, PT, R0, UR7, RZ, P1, !PT ;  /* 0x0000000700037c10 */ /* 0x002fca0008ffe4ff */
[----:B------:R-:W-:Y:S04]  /*0490*/  STG.E.U8 desc[UR4][R2.64+0x1], R5 ;  /* 0x0000010502007986 */ /* 0x000fe8000c101104 */
[----:B------:R0:W-:Y:S02]  /*04a0*/  STG.E.U8 desc[UR4][R2.64], R8 ;  /* 0x0000000802007986 */ /* 0x0001e4000c101104 */
[----:B0-----:R-:W-:-:S05]  /*04b0*/  IADD3 R8, P1, PT, R8, 0x2, RZ ;  /* 0x0000000208087810 */ /* 0x001fca0007f3e0ff */
[----:B------:R-:W-:-:S08]  /*04c0*/  IMAD.X R0, RZ, RZ, R0, P1 ;  /* 0x000000ffff007224 */ /* 0x000fd000008e0600 */
.L_x_31:
[----:B------:R-:W-:Y:S05]  /*04d0*/  @P0 EXIT ;  /* 0x000000000000094d */ /* 0x000fea0003800000 */
[----:B------:R-:W0:Y:S02]  /*04e0*/  LDCU.64 UR6, c[0x0][0x380] ;  /* 0x00007000ff0677ac */ /* 0x000e240008000a00 */
[----:B0-----:R-:W-:-:S04]  /*04f0*/  IADD3 R2, P0, PT, R8, UR6, RZ ;  /* 0x0000000608027c10 */ /* 0x001fc8000ff1e0ff */
[----:B-1----:R-:W-:-:S05]  /*0500*/  IADD3.X R3, PT, PT, R0, UR7, RZ, P0, !PT ;  /* 0x0000000700037c10 */ /* 0x002fca00087fe4ff */
[----:B------:R-:W-:Y:S01]  /*0510*/  STG.E.U8 desc[UR4][R2.64], R8 ;  /* 0x0000000802007986 */ /* 0x000fe2000c101104 */
[----:B------:R-:W-:Y:S05]  /*0520*/  EXIT ;  /* 0x000000000000794d */ /* 0x000fea0003800000 */
.L_x_32:
        /* <DEDUP_REMOVED lines=13> */
.L_x_34:


//--------------------- .nv.global.init           --------------------------
	.section	.nv.global.init,"aw",@progbits
.nv.global.init:
	.type		$str$1,@object
	.size		$str$1,($str - $str$1)
$str$1:
        /*0000*/ 	.byte	0x2f, 0x74, 0x6d, 0x70, 0x2f, 0x73, 0x61, 0x73, 0x73, 0x5f, 0x63, 0x75, 0x5f, 0x78, 0x63, 0x78
        /*0010*/ 	.byte	0x78, 0x34, 0x66, 0x37, 0x38, 0x2f, 0x6b, 0x2e, 0x63, 0x75, 0x00
	.type		$str,@object
	.size		$str,(__unnamed_1 - $str)
$str:
        /*001b*/ 	.byte	0x70, 0x74, 0x72, 0x5f, 0x63, 0x68, 0x61, 0x72, 0x5b, 0x69, 0x5d, 0x20, 0x3d, 0x3d, 0x20, 0x28
        /*002b*/ 	.byte	0x75, 0x6e, 0x73, 0x69, 0x67, 0x6e, 0x65, 0x64, 0x20, 0x63, 0x68, 0x61, 0x72, 0x29, 0x69, 0x00
	.type		__unnamed_1,@object
	.size		__unnamed_1,(.L_0 - __unnamed_1)
__unnamed_1:
        /*003b*/ 	.byte	0x76, 0x6f, 0x69, 0x64, 0x20, 0x6b, 0x65, 0x72, 0x6e, 0x65, 0x6c, 0x5f, 0x72, 0x65, 0x61, 0x64
        /*004b*/ 	.byte	0x28, 0x76, 0x6f, 0x69, 0x64, 0x20, 0x2a, 0x2c, 0x20, 0x75, 0x6e, 0x73, 0x69, 0x67, 0x6e, 0x65
        /*005b*/ 	.byte	0x64, 0x20, 0x6c, 0x6f, 0x6e, 0x67, 0x29, 0x00
.L_0:


//--------------------- .nv.shared.reserved.0     --------------------------
	.section	.nv.shared.reserved.0,"aw",@nobits
	.weak		__nv_reservedSMEM_offset_0_alias
	.size		__nv_reservedSMEM_offset_0_alias, 0, 64
	.other		__nv_reservedSMEM_offset_0_alias,@"STO_CUDA_RESERVED_SHARED STV_DEFAULT"
__nv_reservedSMEM_offset_0_alias:
	.zero		0
	.zero		64


//--------------------- .nv.constant0._Z11kernel_readPvm --------------------------
	.section	.nv.constant0._Z11kernel_readPvm,"a",@progbits
	.sectionflags	@""
	.align	4
.nv.constant0._Z11kernel_readPvm:
	.zero		912


//--------------------- .nv.constant0._Z12kernel_writePvm --------------------------
	.section	.nv.constant0._Z12kernel_writePvm,"a",@progbits
	.sectionflags	@""
	.align	4
.nv.constant0._Z12kernel_writePvm:
	.zero		912


//--------------------- SYMBOLS --------------------------

	.type		.nv.reservedSmem.offset0,@object
	.size		.nv.reservedSmem.offset0,0x4
	.type		__assertfail,@function
